//
// Generated by NVIDIA NVVM Compiler
//
// Compiler Build ID: CL-36424714
// Cuda compilation tools, release 13.0, V13.0.88
// Based on NVVM 20.0.0
//

.version 9.0
.target sm_100
.address_size 64

	// .globl	_Z15MatrixMulKernelPfS_S_i
// _ZZ15MatrixMulKernelPfS_S_iE3Mds has been demoted
// _ZZ15MatrixMulKernelPfS_S_iE3Nds has been demoted

.visible .entry _Z15MatrixMulKernelPfS_S_i(
	.param .u64 .ptr .align 1 _Z15MatrixMulKernelPfS_S_i_param_0,
	.param .u64 .ptr .align 1 _Z15MatrixMulKernelPfS_S_i_param_1,
	.param .u64 .ptr .align 1 _Z15MatrixMulKernelPfS_S_i_param_2,
	.param .u32 _Z15MatrixMulKernelPfS_S_i_param_3
)
{
	.reg .pred 	%p<3>;
	.reg .b32 	%r<37>;
	.reg .b32 	%f<105>;
	.reg .b64 	%rd<13>;
	// demoted variable
	.shared .align 4 .b8 _ZZ15MatrixMulKernelPfS_S_iE3Mds[4096];
	// demoted variable
	.shared .align 4 .b8 _ZZ15MatrixMulKernelPfS_S_iE3Nds[4096];
	ld.param.u64 	%rd3, [_Z15MatrixMulKernelPfS_S_i_param_0];
	ld.param.u64 	%rd4, [_Z15MatrixMulKernelPfS_S_i_param_1];
	ld.param.u64 	%rd5, [_Z15MatrixMulKernelPfS_S_i_param_2];
	ld.param.u32 	%r19, [_Z15MatrixMulKernelPfS_S_i_param_3];
	mov.u32 	%r20, %ctaid.x;
	mov.u32 	%r21, %ctaid.y;
	mov.u32 	%r1, %tid.x;
	mov.u32 	%r2, %tid.y;
	shl.b32 	%r22, %r21, 5;
	add.s32 	%r3, %r22, %r2;
	shl.b32 	%r4, %r20, 5;
	setp.lt.s32 	%p1, %r19, 32;
	mov.f32 	%f104, 0f00000000;
	@%p1 bra 	$L__BB0_3;
	shl.b32 	%r23, %r2, 7;
	mov.u32 	%r24, _ZZ15MatrixMulKernelPfS_S_iE3Mds;
	add.s32 	%r5, %r24, %r23;
	shl.b32 	%r25, %r1, 2;
	add.s32 	%r6, %r5, %r25;
	mov.u32 	%r26, _ZZ15MatrixMulKernelPfS_S_iE3Nds;
	add.s32 	%r8, %r26, %r25;
	add.s32 	%r7, %r8, %r23;
	shr.s32 	%r27, %r19, 31;
	shr.u32 	%r28, %r27, 27;
	add.s32 	%r29, %r19, %r28;
	shr.s32 	%r30, %r29, 5;
	neg.s32 	%r36, %r30;
	mad.lo.s32 	%r35, %r19, %r3, %r1;
	mad.lo.s32 	%r31, %r2, %r19, %r1;
	add.s32 	%r34, %r31, %r4;
	shl.b32 	%r12, %r19, 5;
	cvta.to.global.u64 	%rd1, %rd3;
	cvta.to.global.u64 	%rd2, %rd4;
	mov.f32 	%f104, 0f00000000;
$L__BB0_2:
	mul.wide.s32 	%rd6, %r35, 4;
	add.s64 	%rd7, %rd1, %rd6;
	ld.global.f32 	%f6, [%rd7];
	st.shared.f32 	[%r6], %f6;
	mul.wide.u32 	%rd8, %r34, 4;
	add.s64 	%rd9, %rd2, %rd8;
	ld.global.f32 	%f7, [%rd9];
	st.shared.f32 	[%r7], %f7;
	bar.sync 	0;
	ld.shared.f32 	%f8, [%r5];
	ld.shared.f32 	%f9, [%r8];
	fma.rn.f32 	%f10, %f8, %f9, %f104;
	ld.shared.f32 	%f11, [%r5+4];
	ld.shared.f32 	%f12, [%r8+128];
	fma.rn.f32 	%f13, %f11, %f12, %f10;
	ld.shared.f32 	%f14, [%r5+8];
	ld.shared.f32 	%f15, [%r8+256];
	fma.rn.f32 	%f16, %f14, %f15, %f13;
	ld.shared.f32 	%f17, [%r5+12];
	ld.shared.f32 	%f18, [%r8+384];
	fma.rn.f32 	%f19, %f17, %f18, %f16;
	ld.shared.f32 	%f20, [%r5+16];
	ld.shared.f32 	%f21, [%r8+512];
	fma.rn.f32 	%f22, %f20, %f21, %f19;
	ld.shared.f32 	%f23, [%r5+20];
	ld.shared.f32 	%f24, [%r8+640];
	fma.rn.f32 	%f25, %f23, %f24, %f22;
	ld.shared.f32 	%f26, [%r5+24];
	ld.shared.f32 	%f27, [%r8+768];
	fma.rn.f32 	%f28, %f26, %f27, %f25;
	ld.shared.f32 	%f29, [%r5+28];
	ld.shared.f32 	%f30, [%r8+896];
	fma.rn.f32 	%f31, %f29, %f30, %f28;
	ld.shared.f32 	%f32, [%r5+32];
	ld.shared.f32 	%f33, [%r8+1024];
	fma.rn.f32 	%f34, %f32, %f33, %f31;
	ld.shared.f32 	%f35, [%r5+36];
	ld.shared.f32 	%f36, [%r8+1152];
	fma.rn.f32 	%f37, %f35, %f36, %f34;
	ld.shared.f32 	%f38, [%r5+40];
	ld.shared.f32 	%f39, [%r8+1280];
	fma.rn.f32 	%f40, %f38, %f39, %f37;
	ld.shared.f32 	%f41, [%r5+44];
	ld.shared.f32 	%f42, [%r8+1408];
	fma.rn.f32 	%f43, %f41, %f42, %f40;
	ld.shared.f32 	%f44, [%r5+48];
	ld.shared.f32 	%f45, [%r8+1536];
	fma.rn.f32 	%f46, %f44, %f45, %f43;
	ld.shared.f32 	%f47, [%r5+52];
	ld.shared.f32 	%f48, [%r8+1664];
	fma.rn.f32 	%f49, %f47, %f48, %f46;
	ld.shared.f32 	%f50, [%r5+56];
	ld.shared.f32 	%f51, [%r8+1792];
	fma.rn.f32 	%f52, %f50, %f51, %f49;
	ld.shared.f32 	%f53, [%r5+60];
	ld.shared.f32 	%f54, [%r8+1920];
	fma.rn.f32 	%f55, %f53, %f54, %f52;
	ld.shared.f32 	%f56, [%r5+64];
	ld.shared.f32 	%f57, [%r8+2048];
	fma.rn.f32 	%f58, %f56, %f57, %f55;
	ld.shared.f32 	%f59, [%r5+68];
	ld.shared.f32 	%f60, [%r8+2176];
	fma.rn.f32 	%f61, %f59, %f60, %f58;
	ld.shared.f32 	%f62, [%r5+72];
	ld.shared.f32 	%f63, [%r8+2304];
	fma.rn.f32 	%f64, %f62, %f63, %f61;
	ld.shared.f32 	%f65, [%r5+76];
	ld.shared.f32 	%f66, [%r8+2432];
	fma.rn.f32 	%f67, %f65, %f66, %f64;
	ld.shared.f32 	%f68, [%r5+80];
	ld.shared.f32 	%f69, [%r8+2560];
	fma.rn.f32 	%f70, %f68, %f69, %f67;
	ld.shared.f32 	%f71, [%r5+84];
	ld.shared.f32 	%f72, [%r8+2688];
	fma.rn.f32 	%f73, %f71, %f72, %f70;
	ld.shared.f32 	%f74, [%r5+88];
	ld.shared.f32 	%f75, [%r8+2816];
	fma.rn.f32 	%f76, %f74, %f75, %f73;
	ld.shared.f32 	%f77, [%r5+92];
	ld.shared.f32 	%f78, [%r8+2944];
	fma.rn.f32 	%f79, %f77, %f78, %f76;
	ld.shared.f32 	%f80, [%r5+96];
	ld.shared.f32 	%f81, [%r8+3072];
	fma.rn.f32 	%f82, %f80, %f81, %f79;
	ld.shared.f32 	%f83, [%r5+100];
	ld.shared.f32 	%f84, [%r8+3200];
	fma.rn.f32 	%f85, %f83, %f84, %f82;
	ld.shared.f32 	%f86, [%r5+104];
	ld.shared.f32 	%f87, [%r8+3328];
	fma.rn.f32 	%f88, %f86, %f87, %f85;
	ld.shared.f32 	%f89, [%r5+108];
	ld.shared.f32 	%f90, [%r8+3456];
	fma.rn.f32 	%f91, %f89, %f90, %f88;
	ld.shared.f32 	%f92, [%r5+112];
	ld.shared.f32 	%f93, [%r8+3584];
	fma.rn.f32 	%f94, %f92, %f93, %f91;
	ld.shared.f32 	%f95, [%r5+116];
	ld.shared.f32 	%f96, [%r8+3712];
	fma.rn.f32 	%f97, %f95, %f96, %f94;
	ld.shared.f32 	%f98, [%r5+120];
	ld.shared.f32 	%f99, [%r8+3840];
	fma.rn.f32 	%f100, %f98, %f99, %f97;
	ld.shared.f32 	%f101, [%r5+124];
	ld.shared.f32 	%f102, [%r8+3968];
	fma.rn.f32 	%f104, %f101, %f102, %f100;
	bar.sync 	0;
	add.s32 	%r36, %r36, 1;
	setp.ne.s32 	%p2, %r36, 0;
	add.s32 	%r35, %r35, 32;
	add.s32 	%r34, %r34, %r12;
	@%p2 bra 	$L__BB0_2;
$L__BB0_3:
	cvta.to.global.u64 	%rd10, %rd5;
	add.s32 	%r32, %r4, %r1;
	mad.lo.s32 	%r33, %r19, %r3, %r32;
	mul.wide.s32 	%rd11, %r33, 4;
	add.s64 	%rd12, %rd10, %rd11;
	st.global.f32 	[%rd12], %f104;
	ret;

}


// ===== COMPILED SASS (sm_100) =====

	.target	sm_100

	.elftype	@"ET_EXEC"


//--------------------- .note.nv.tkinfo           --------------------------
	.section	.note.nv.tkinfo,"",@"SHT_NOTE"
	.sectionflags	@"SHF_NOTE_NV_TKINFO"
	.tkinfo
        /*0018*/ 	.word	0x00000002
        /*0030*/ 	.string	""
        /*0030*/ 	.string	"ptxas"
        /*0030*/ 	.string	"Cuda compilation tools, release 13.0, V13.0.88"
        /*0030*/ 	.string	"Build cuda_13.0.r13.0/compiler.36424714_0"
        /*0030*/ 	.string	"-arch sm_100 -m 64 "



//--------------------- .note.nv.cuinfo           --------------------------
	.section	.note.nv.cuinfo,"",@"SHT_NOTE"
	.sectionflags	@"SHF_NOTE_NV_CUINFO"
        /*0018*/ 	.short	0x0002
        /*001a*/ 	.short	0x0064
        /*001c*/ 	.short	0x0082
	.zero		2


//--------------------- .nv.info                  --------------------------
	.section	.nv.info,"",@"SHT_CUDA_INFO"
	.align	4


	//----- nvinfo : EIATTR_REGCOUNT
	.align		4
        /*0000*/ 	.byte	0x04, 0x2f
        /*0002*/ 	.short	(.L_1 - .L_0)
	.align		4
.L_0:
        /*0004*/ 	.word	index@(_Z15MatrixMulKernelPfS_S_i)
        /*0008*/ 	.word	0x00000020


	//----- nvinfo : EIATTR_FRAME_SIZE
	.align		4
.L_1:
        /*000c*/ 	.byte	0x04, 0x11
        /*000e*/ 	.short	(.L_3 - .L_2)
	.align		4
.L_2:
        /*0010*/ 	.word	index@(_Z15MatrixMulKernelPfS_S_i)
        /*0014*/ 	.word	0x00000000


	//----- nvinfo : EIATTR_MIN_STACK_SIZE
	.align		4
.L_3:
        /*0018*/ 	.byte	0x04, 0x12
        /*001a*/ 	.short	(.L_5 - .L_4)
	.align		4
.L_4:
        /*001c*/ 	.word	index@(_Z15MatrixMulKernelPfS_S_i)
        /*0020*/ 	.word	0x00000000
.L_5:


//--------------------- .nv.compat                --------------------------
	.section	.nv.compat,"",@"SHT_CUDA_COMPAT_INFO"
	.align	4
        /*0000*/ 	.byte	0x02, 0x09, 0x00, 0x00, 0x02, 0x02, 0x01, 0x00, 0x02, 0x05, 0x05, 0x00, 0x03, 0x07, 0x01, 0x01
        /*0010*/ 	.byte	0x02, 0x03, 0x00, 0x00, 0x02, 0x06, 0x01, 0x00, 0x04, 0x0b, 0x08, 0x00, 0x09, 0x00, 0x00, 0x00
        /*0020*/ 	.byte	0x00, 0x00, 0x00, 0x00


//--------------------- .nv.info._Z15MatrixMulKernelPfS_S_i --------------------------
	.section	.nv.info._Z15MatrixMulKernelPfS_S_i,"",@"SHT_CUDA_INFO"
	.sectionflags	@""
	.align	4


	//----- nvinfo : EIATTR_CUDA_API_VERSION
	.align		4
        /*0000*/ 	.byte	0x04, 0x37
        /*0002*/ 	.short	(.L_7 - .L_6)
.L_6:
        /*0004*/ 	.word	0x00000082


	//----- nvinfo : EIATTR_KPARAM_INFO
	.align		4
.L_7:
        /*0008*/ 	.byte	0x04, 0x17
        /*000a*/ 	.short	(.L_9 - .L_8)
.L_8:
        /*000c*/ 	.word	0x00000000
        /*0010*/ 	.short	0x0003
        /*0012*/ 	.short	0x0018
        /*0014*/ 	.byte	0x00, 0xf0, 0x11, 0x00


	//----- nvinfo : EIATTR_KPARAM_INFO
	.align		4
.L_9:
        /*0018*/ 	.byte	0x04, 0x17
        /*001a*/ 	.short	(.L_11 - .L_10)
.L_10:
        /*001c*/ 	.word	0x00000000
        /*0020*/ 	.short	0x0002
        /*0022*/ 	.short	0x0010
        /*0024*/ 	.byte	0x00, 0xf5, 0x21, 0x00


	//----- nvinfo : EIATTR_KPARAM_INFO
	.align		4
.L_11:
        /*0028*/ 	.byte	0x04, 0x17
        /*002a*/ 	.short	(.L_13 - .L_12)
.L_12:
        /*002c*/ 	.word	0x00000000
        /*0030*/ 	.short	0x0001
        /*0032*/ 	.short	0x0008
        /*0034*/ 	.byte	0x00, 0xf5, 0x21, 0x00


	//----- nvinfo : EIATTR_KPARAM_INFO
	.align		4
.L_13:
        /*0038*/ 	.byte	0x04, 0x17
        /*003a*/ 	.short	(.L_15 - .L_14)
.L_14:
        /*003c*/ 	.word	0x00000000
        /*0040*/ 	.short	0x0000
        /*0042*/ 	.short	0x0000
        /*0044*/ 	.byte	0x00, 0xf5, 0x21, 0x00


	//----- nvinfo : EIATTR_SPARSE_MMA_MASK
	.align		4
.L_15:
        /*0048*/ 	.byte	0x03, 0x50
        /*004a*/ 	.short	0x0000


	//----- nvinfo : EIATTR_MAXREG_COUNT
	.align		4
        /*004c*/ 	.byte	0x03, 0x1b
        /*004e*/ 	.short	0x00ff


	//----- nvinfo : EIATTR_NUM_BARRIERS
	.align		4
        /*0050*/ 	.byte	0x02, 0x4c
        /*0052*/ 	.byte	0x01
	.zero		1


	//----- nvinfo : EIATTR_MERCURY_ISA_VERSION
	.align		4
        /*0054*/ 	.byte	0x03, 0x5f
        /*0056*/ 	.short	0x0101


	//----- nvinfo : EIATTR_VRC_CTA_INIT_COUNT
	.align		4
        /*0058*/ 	.byte	0x02, 0x4a
	.zero		1
	.zero		1


	//----- nvinfo : EIATTR_EXIT_INSTR_OFFSETS
	.align		4
        /*005c*/ 	.byte	0x04, 0x1c
        /*005e*/ 	.short	(.L_17 - .L_16)


	//   ....[0]....
.L_16:
        /*0060*/ 	.word	0x00000780


	//----- nvinfo : EIATTR_CBANK_PARAM_SIZE
	.align		4
.L_17:
        /*0064*/ 	.byte	0x03, 0x19
        /*0066*/ 	.short	0x001c


	//----- nvinfo : EIATTR_PARAM_CBANK
	.align		4
        /*0068*/ 	.byte	0x04, 0x0a
        /*006a*/ 	.short	(.L_19 - .L_18)
	.align		4
.L_18:
        /*006c*/ 	.word	index@(.nv.constant0._Z15MatrixMulKernelPfS_S_i)
        /*0070*/ 	.short	0x0380
        /*0072*/ 	.short	0x001c


	//----- nvinfo : EIATTR_SW_WAR
	.align		4
.L_19:
        /*0074*/ 	.byte	0x04, 0x36
        /*0076*/ 	.short	(.L_21 - .L_20)
.L_20:
        /*0078*/ 	.word	0x00000008
.L_21:


//--------------------- .nv.callgraph             --------------------------
	.section	.nv.callgraph,"",@"SHT_CUDA_CALLGRAPH"
	.align	4
	.sectionentsize	8
	.align		4
        /*0000*/ 	.word	0x00000000
	.align		4
        /*0004*/ 	.word	0xffffffff
	.align		4
        /*0008*/ 	.word	0x00000000
	.align		4
        /*000c*/ 	.word	0xfffffffe
	.align		4
        /*0010*/ 	.word	0x00000000
	.align		4
        /*0014*/ 	.word	0xfffffffd
	.align		4
        /*0018*/ 	.word	0x00000000
	.align		4
        /*001c*/ 	.word	0xfffffffc


//--------------------- .text._Z15MatrixMulKernelPfS_S_i --------------------------
	.section	.text._Z15MatrixMulKernelPfS_S_i,"ax",@progbits
	.align	128
        .global         _Z15MatrixMulKernelPfS_S_i
        .type           _Z15MatrixMulKernelPfS_S_i,@function
        .size           _Z15MatrixMulKernelPfS_S_i,(.L_x_3 - _Z15MatrixMulKernelPfS_S_i)
        .other          _Z15MatrixMulKernelPfS_S_i,@"STO_CUDA_ENTRY STV_DEFAULT"
_Z15MatrixMulKernelPfS_S_i:
.text._Z15MatrixMulKernelPfS_S_i:
[----:B------:R-:W-:Y:S01]  /*0000*/  LDC R1, c[0x0][0x37c] ;  /* 0x0000df00ff017b82 */ /* 0x000fe20000000800 */
[----:B------:R-:W0:Y:S07]  /*0010*/  S2R R5, SR_CTAID.Y ;  /* 0x0000000000057919 */ /* 0x000e2e0000002600 */
[----:B------:R-:W1:Y:S01]  /*0020*/  LDC R0, c[0x0][0x398] ;  /* 0x0000e600ff007b82 */ /* 0x000e620000000800 */
[----:B------:R-:W2:Y:S01]  /*0030*/  LDCU.64 UR8, c[0x0][0x358] ;  /* 0x00006b00ff0877ac */ /* 0x000ea20008000a00 */
[----:B------:R-:W-:Y:S01]  /*0040*/  HFMA2 R11, -RZ, RZ, 0, 0 ;  /* 0x00000000ff0b7431 */ /* 0x000fe200000001ff */
[----:B------:R-:W0:Y:S01]  /*0050*/  S2R R8, SR_TID.Y ;  /* 0x0000000000087919 */ /* 0x000e220000002200 */
[----:B------:R-:W3:Y:S04]  /*0060*/  S2R R7, SR_CTAID.X ;  /* 0x0000000000077919 */ /* 0x000ee80000002500 */
[----:B------:R-:W4:Y:S01]  /*0070*/  LDC.64 R22, c[0x0][0x390] ;  /* 0x0000e400ff167b82 */ /* 0x000f220000000a00 */
[----:B------:R-:W3:Y:S01]  /*0080*/  S2R R9, SR_TID.X ;  /* 0x0000000000097919 */ /* 0x000ee20000002100 */
[----:B-1----:R-:W-:-:S02]  /*0090*/  ISETP.GE.AND P0, PT, R0, 0x20, PT ;  /* 0x000000200000780c */ /* 0x002fc40003f06270 */
[----:B0-----:R-:W-:Y:S02]  /*00a0*/  LEA R5, R5, R8, 0x5 ;  /* 0x0000000805057211 */ /* 0x001fe400078e28ff */
[----:B---3--:R-:W-:-:S05]  /*00b0*/  LEA R2, R7, R9, 0x5 ;  /* 0x0000000907027211 */ /* 0x008fca00078e28ff */
[----:B------:R-:W-:-:S04]  /*00c0*/  IMAD R3, R5, R0, R2 ;  /* 0x0000000005037224 */ /* 0x000fc800078e0202 */
[----:B----4-:R-:W-:Y:S01]  /*00d0*/  IMAD.WIDE R22, R3, 0x4, R22 ;  /* 0x0000000403167825 */ /* 0x010fe200078e0216 */
[----:B--2---:R-:W-:Y:S06]  /*00e0*/  @!P0 BRA `(.L_x_0) ;  /* 0x0000000400a08947 */ /* 0x004fec0003800000 */
[----:B------:R-:W0:Y:S01]  /*00f0*/  S2UR UR6, SR_CgaCtaId ;  /* 0x00000000000679c3 */ /* 0x000e220000008800 */
[----:B------:R-:W-:Y:S01]  /*0100*/  UMOV UR4, 0x400 ;  /* 0x0000040000047882 */ /* 0x000fe20000000000 */
[----:B------:R-:W-:Y:S01]  /*0110*/  SHF.R.S32.HI R3, RZ, 0x1f, R0 ;  /* 0x0000001fff037819 */ /* 0x000fe20000011400 */
[----:B------:R-:W-:Y:S01]  /*0120*/  UIADD3 UR5, UPT, UPT, UR4, 0x1000, URZ ;  /* 0x0000100004057890 */ /* 0x000fe2000fffe0ff */
[-CC-:B------:R-:W-:Y:S01]  /*0130*/  IMAD R2, R8, R0.reuse, R9.reuse ;  /* 0x0000000008027224 */ /* 0x180fe200078e0209 */
[----:B------:R-:W-:Y:S02]  /*0140*/  MOV R11, RZ ;  /* 0x000000ff000b7202 */ /* 0x000fe40000000f00 */
[----:B------:R-:W-:Y:S01]  /*0150*/  LEA.HI R4, R3, R0, RZ, 0x5 ;  /* 0x0000000003047211 */ /* 0x000fe200078f28ff */
[----:B------:R-:W1:Y:S01]  /*0160*/  LDC.64 R20, c[0x0][0x380] ;  /* 0x0000e000ff147b82 */ /* 0x000e620000000a00 */
[----:B------:R-:W-:Y:S01]  /*0170*/  LEA R3, R7, R2, 0x5 ;  /* 0x0000000207037211 */ /* 0x000fe200078e28ff */
[----:B------:R-:W-:Y:S01]  /*0180*/  IMAD R2, R5, R0, R9 ;  /* 0x0000000005027224 */ /* 0x000fe200078e0209 */
[----:B------:R-:W-:-:S04]  /*0190*/  SHF.R.S32.HI R4, RZ, 0x5, R4 ;  /* 0x00000005ff047819 */ /* 0x000fc80000011404 */
[----:B------:R-:W-:Y:S01]  /*01a0*/  IADD3 R4, PT, PT, -R4, RZ, RZ ;  /* 0x000000ff04047210 */ /* 0x000fe20007ffe1ff */
[----:B------:R-:W2:Y:S01]  /*01b0*/  LDC.64 R18, c[0x0][0x388] ;  /* 0x0000e200ff127b82 */ /* 0x000ea20000000a00 */
[----:B0-----:R-:W-:Y:S02]  /*01c0*/  ULEA UR4, UR6, UR4, 0x18 ;  /* 0x0000000406047291 */ /* 0x001fe4000f8ec0ff */
[----:B------:R-:W-:-:S04]  /*01d0*/  ULEA UR5, UR6, UR5, 0x18 ;  /* 0x0000000506057291 */ /* 0x000fc8000f8ec0ff */
[C---:B------:R-:W-:Y:S02]  /*01e0*/  LEA R16, R8.reuse, UR4, 0x7 ;  /* 0x0000000408107c11 */ /* 0x040fe4000f8e38ff */
[C---:B------:R-:W-:Y:S02]  /*01f0*/  LEA R6, R9.reuse, UR5, 0x2 ;  /* 0x0000000509067c11 */ /* 0x040fe4000f8e10ff */
[----:B------:R-:W-:Y:S02]  /*0200*/  LEA R7, R9, R16, 0x2 ;  /* 0x0000001009077211 */ /* 0x000fe400078e10ff */
[----:B------:R-:W-:-:S07]  /*0210*/  LEA R5, R8, R6, 0x7 ;  /* 0x0000000608057211 */ /* 0x000fce00078e38ff */
.L_x_1:
[----:B-1----:R-:W-:-:S04]  /*0220*/  IMAD.WIDE R24, R2, 0x4, R20 ;  /* 0x0000000402187825 */ /* 0x002fc800078e0214 */
[----:B--2---:R-:W-:Y:S02]  /*0230*/  IMAD.WIDE.U32 R8, R3, 0x4, R18 ;  /* 0x0000000403087825 */ /* 0x004fe400078e0012 */
[----:B------:R-:W2:Y:S04]  /*0240*/  LDG.E R24, desc[UR8][R24.64] ;  /* 0x0000000818187981 */ /* 0x000ea8000c1e1900 */
[----:B------:R-:W3:Y:S01]  /*0250*/  LDG.E R26, desc[UR8][R8.64] ;  /* 0x00000008081a7981 */ /* 0x000ee2000c1e1900 */
[----:B------:R-:W-:Y:S02]  /*0260*/  IADD3 R4, PT, PT, R4, 0x1, RZ ;  /* 0x0000000104047810 */ /* 0x000fe40007ffe0ff */
[----:B------:R-:W-:Y:S02]  /*0270*/  IADD3 R2, PT, PT, R2, 0x20, RZ ;  /* 0x0000002002027810 */ /* 0x000fe40007ffe0ff */
[----:B------:R-:W-:-:S02]  /*0280*/  ISETP.NE.AND P0, PT, R4, RZ, PT ;  /* 0x000000ff0400720c */ /* 0x000fc40003f05270 */
[----:B------:R-:W-:Y:S01]  /*0290*/  LEA R3, R0, R3, 0x5 ;  /* 0x0000000300037211 */ /* 0x000fe200078e28ff */
[----:B--2---:R-:W-:Y:S04]  /*02a0*/  STS [R7], R24 ;  /* 0x0000001807007388 */ /* 0x004fe80000000800 */
[----:B---3--:R-:W-:Y:S01]  /*02b0*/  STS [R5], R26 ;  /* 0x0000001a05007388 */ /* 0x008fe20000000800 */
[----:B------:R-:W-:Y:S06]  /*02c0*/  BAR.SYNC.DEFER_BLOCKING 0x0 ;  /* 0x0000000000007b1d */ /* 0x000fec0000010000 */
[----:B------:R-:W-:Y:S04]  /*02d0*/  LDS R10, [R6] ;  /* 0x00000000060a7984 */ /* 0x000fe80000000800 */
[----:B------:R-:W0:Y:S04]  /*02e0*/  LDS.128 R12, [R16] ;  /* 0x00000000100c7984 */ /* 0x000e280000000c00 */
[----:B------:R-:W1:Y:S04]  /*02f0*/  LDS R27, [R6+0x80] ;  /* 0x00008000061b7984 */ /* 0x000e680000000800 */
[----:B------:R-:W2:Y:S04]  /*0300*/  LDS R17, [R6+0x100] ;  /* 0x0001000006117984 */ /* 0x000ea80000000800 */
[----:B------:R-:W3:Y:S04]  /*0310*/  LDS R29, [R6+0x180] ;  /* 0x00018000061d7984 */ /* 0x000ee80000000800 */
[----:B------:R-:W-:Y:S01]  /*0320*/  LDS R25, [R6+0x380] ;  /* 0x0003800006197984 */ /* 0x000fe20000000800 */
[----:B0-----:R-:W-:-:S03]  /*0330*/  FFMA R10, R12, R10, R11 ;  /* 0x0000000a0c0a7223 */ /* 0x001fc6000000000b */
[----:B------:R-:W-:Y:S01]  /*0340*/  LDS R12, [R6+0x280] ;  /* 0x00028000060c7984 */ /* 0x000fe20000000800 */
[----:B-1----:R-:W-:-:S03]  /*0350*/  FFMA R28, R27, R13, R10 ;  /* 0x0000000d1b1c7223 */ /* 0x002fc6000000000a */
[----:B------:R-:W-:Y:S01]  /*0360*/  LDS R13, [R6+0x200] ;  /* 0x00020000060d7984 */ /* 0x000fe20000000800 */
[----:B--2---:R-:W-:-:S03]  /*0370*/  FFMA R14, R17, R14, R28 ;  /* 0x0000000e110e7223 */ /* 0x004fc6000000001c */
[----:B------:R-:W0:Y:S01]  /*0380*/  LDS.128 R8, [R16+0x10] ;  /* 0x0000100010087984 */ /* 0x000e220000000c00 */
[----:B---3--:R-:W-:-:S03]  /*0390*/  FFMA R15, R29, R15, R14 ;  /* 0x0000000f1d0f7223 */ /* 0x008fc6000000000e */
[----:B------:R-:W1:Y:S01]  /*03a0*/  LDS R17, [R6+0x300] ;  /* 0x0003000006117984 */ /* 0x000e620000000800 */
[----:B0-----:R-:W-:-:S03]  /*03b0*/  FFMA R13, R8, R13, R15 ;  /* 0x0000000d080d7223 */ /* 0x001fc6000000000f */
[----:B------:R-:W-:Y:S01]  /*03c0*/  LDS R8, [R6+0x480] ;  /* 0x0004800006087984 */ /* 0x000fe20000000800 */
[----:B------:R-:W-:-:S03]  /*03d0*/  FFMA R24, R12, R9, R13 ;  /* 0x000000090c187223 */ /* 0x000fc6000000000d */
[----:B------:R-:W-:Y:S01]  /*03e0*/  LDS R9, [R6+0x400] ;  /* 0x0004000006097984 */ /* 0x000fe20000000800 */
[----:B-1----:R-:W-:-:S03]  /*03f0*/  FFMA R10, R17, R10, R24 ;  /* 0x0000000a110a7223 */ /* 0x002fc60000000018 */
[----:B------:R-:W0:Y:S01]  /*0400*/  LDS.128 R12, [R16+0x20] ;  /* 0x00002000100c7984 */ /* 0x000e220000000c00 */
[----:B------:R-:W-:-:S03]  /*0410*/  FFMA R11, R25, R11, R10 ;  /* 0x0000000b190b7223 */ /* 0x000fc6000000000a */
[----:B------:R-:W1:Y:S04]  /*0420*/  LDS R17, [R6+0x500] ;  /* 0x0005000006117984 */ /* 0x000e680000000800 */
[----:B------:R-:W2:Y:S01]  /*0430*/  LDS R25, [R6+0x580] ;  /* 0x0005800006197984 */ /* 0x000ea20000000800 */
[----:B0-----:R-:W-:-:S03]  /*0440*/  FFMA R9, R12, R9, R11 ;  /* 0x000000090c097223 */ /* 0x001fc6000000000b */
[----:B------:R-:W-:Y:S01]  /*0450*/  LDS R12, [R6+0x680] ;  /* 0x00068000060c7984 */ /* 0x000fe20000000800 */
[----:B------:R-:W-:-:S03]  /*0460*/  FFMA R24, R8, R13, R9 ;  /* 0x0000000d08187223 */ /* 0x000fc60000000009 */
[----:B------:R-:W-:Y:S01]  /*0470*/  LDS R13, [R6+0x600] ;  /* 0x00060000060d7984 */ /* 0x000fe20000000800 */
[----:B-1----:R-:W-:-:S03]  /*0480*/  FFMA R14, R17, R14, R24 ;  /* 0x0000000e110e7223 */ /* 0x002fc60000000018 */
[----:B------:R-:W0:Y:S01]  /*0490*/  LDS.128 R8, [R16+0x30] ;  /* 0x0000300010087984 */ /* 0x000e220000000c00 */
[----:B--2---:R-:W-:-:S03]  /*04a0*/  FFMA R15, R25, R15, R14 ;  /* 0x0000000f190f7223 */ /* 0x004fc6000000000e */
        /* <DEDUP_REMOVED lines=19> */
[----:B------:R-:W-:Y:S04]  /*05e0*/  LDS R24, [R6+0xc80] ;  /* 0x000c800006187984 */ /* 0x000fe80000000800 */
[----:B------:R-:W-:Y:S01]  /*05f0*/  LDS R17, [R6+0xd00] ;  /* 0x000d000006117984 */ /* 0x000fe20000000800 */
[----:B0-----:R-:W-:-:S03]  /*0600*/  FFMA R13, R8, R13, R15 ;  /* 0x0000000d080d7223 */ /* 0x001fc6000000000f */
[----:B------:R-:W0:Y:S01]  /*0610*/  LDS R8, [R6+0xb80] ;  /* 0x000b800006087984 */ /* 0x000e220000000800 */
[----:B------:R-:W-:-:S03]  /*0620*/  FFMA R26, R12, R9, R13 ;  /* 0x000000090c1a7223 */ /* 0x000fc6000000000d */
[----:B------:R-:W-:Y:S01]  /*0630*/  LDS R9, [R6+0xc00] ;  /* 0x000c000006097984 */ /* 0x000fe20000000800 */
[----:B-1----:R-:W-:-:S03]  /*0640*/  FFMA R25, R25, R10, R26 ;  /* 0x0000000a19197223 */ /* 0x002fc6000000001a */
[----:B------:R-:W1:Y:S01]  /*0650*/  LDS.128 R12, [R16+0x60] ;  /* 0x00006000100c7984 */ /* 0x000e620000000c00 */
[----:B0-----:R-:W-:-:S03]  /*0660*/  FFMA R11, R8, R11, R25 ;  /* 0x0000000b080b7223 */ /* 0x001fc60000000019 */
[----:B------:R-:W-:Y:S01]  /*0670*/  LDS R25, [R6+0xf80] ;  /* 0x000f800006197984 */ /* 0x000fe20000000800 */
[----:B-1----:R-:W-:-:S03]  /*0680*/  FFMA R9, R12, R9, R11 ;  /* 0x000000090c097223 */ /* 0x002fc6000000000b */
[----:B------:R-:W0:Y:S01]  /*0690*/  LDS R12, [R6+0xd80] ;  /* 0x000d8000060c7984 */ /* 0x000e220000000800 */
[----:B------:R-:W-:-:S03]  /*06a0*/  FFMA R26, R24, R13, R9 ;  /* 0x0000000d181a7223 */ /* 0x000fc60000000009 */
[----:B------:R-:W-:Y:S01]  /*06b0*/  LDS R13, [R6+0xe00] ;  /* 0x000e0000060d7984 */ /* 0x000fe20000000800 */
[----:B------:R-:W-:-:S03]  /*06c0*/  FFMA R17, R17, R14, R26 ;  /* 0x0000000e11117223 */ /* 0x000fc6000000001a */
[----:B------:R-:W1:Y:S04]  /*06d0*/  LDS.128 R8, [R16+0x70] ;  /* 0x0000700010087984 */ /* 0x000e680000000c00 */
[----:B------:R-:W2:Y:S04]  /*06e0*/  LDS R24, [R6+0xe80] ;  /* 0x000e800006187984 */ /* 0x000ea80000000800 */
[----:B------:R-:W3:Y:S01]  /*06f0*/  LDS R14, [R6+0xf00] ;  /* 0x000f0000060e7984 */ /* 0x000ee20000000800 */
[----:B0-----:R-:W-:-:S04]  /*0700*/  FFMA R15, R12, R15, R17 ;  /* 0x0000000f0c0f7223 */ /* 0x001fc80000000011 */
[----:B-1----:R-:W-:-:S04]  /*0710*/  FFMA R13, R8, R13, R15 ;  /* 0x0000000d080d7223 */ /* 0x002fc8000000000f */
[----:B--2---:R-:W-:-:S04]  /*0720*/  FFMA R9, R24, R9, R13 ;  /* 0x0000000918097223 */ /* 0x004fc8000000000d */
[----:B---3--:R-:W-:-:S04]  /*0730*/  FFMA R10, R14, R10, R9 ;  /* 0x0000000a0e0a7223 */ /* 0x008fc80000000009 */
[----:B------:R-:W-:Y:S01]  /*0740*/  FFMA R11, R25, R11, R10 ;  /* 0x0000000b190b7223 */ /* 0x000fe2000000000a */
[----:B------:R-:W-:Y:S06]  /*0750*/  BAR.SYNC.DEFER_BLOCKING 0x0 ;  /* 0x0000000000007b1d */ /* 0x000fec0000010000 */
[----:B------:R-:W-:Y:S05]  /*0760*/  @P0 BRA `(.L_x_1) ;  /* 0xfffffff800ac0947 */ /* 0x000fea000383ffff */
.L_x_0:
[----:B------:R-:W-:Y:S01]  /*0770*/  STG.E desc[UR8][R22.64], R11 ;  /* 0x0000000b16007986 */ /* 0x000fe2000c101908 */
[----:B------:R-:W-:Y:S05]  /*0780*/  EXIT ;  /* 0x000000000000794d */ /* 0x000fea0003800000 */
.L_x_2:
[----:B------:R-:W-:-:S00]  /*0790*/  BRA `(.L_x_2) ;  /* 0xfffffffc00fc7947 */ /* 0x000fc0000383ffff */
[----:B------:R-:W-:-:S00]  /*07a0*/  NOP ;  /* 0x0000000000007918 */ /* 0x000fc00000000000 */
        /* <DEDUP_REMOVED lines=13> */
.L_x_3:


//--------------------- .nv.shared._Z15MatrixMulKernelPfS_S_i --------------------------
	.section	.nv.shared._Z15MatrixMulKernelPfS_S_i,"aw",@nobits
	.sectionflags	@""
	.align	4
.nv.shared._Z15MatrixMulKernelPfS_S_i:
	.zero		9216


//--------------------- .nv.shared.reserved.0     --------------------------
	.section	.nv.shared.reserved.0,"aw",@nobits
	.weak		__nv_reservedSMEM_offset_0_alias
	.size		__nv_reservedSMEM_offset_0_alias, 0, 64
	.other		__nv_reservedSMEM_offset_0_alias,@"STO_CUDA_RESERVED_SHARED STV_DEFAULT"
__nv_reservedSMEM_offset_0_alias:
	.zero		0
	.zero		64


//--------------------- .nv.constant0._Z15MatrixMulKernelPfS_S_i --------------------------
	.section	.nv.constant0._Z15MatrixMulKernelPfS_S_i,"a",@progbits
	.sectionflags	@""
	.align	4
.nv.constant0._Z15MatrixMulKernelPfS_S_i:
	.zero		924


//--------------------- SYMBOLS --------------------------

	.type		.nv.reservedSmem.offset0,@object
	.size		.nv.reservedSmem.offset0,0x4
	.type		.nv.reservedSmem.cap,@object
	.size		.nv.reservedSmem.cap,0x4
